//
// Generated by NVIDIA NVVM Compiler
//
// Compiler Build ID: CL-36424714
// Cuda compilation tools, release 13.0, V13.0.88
// Based on NVVM 20.0.0
//

.version 9.0
.target sm_100
.address_size 64

	// .globl	_Z12computeOnGPUPdS_S_Pi

.visible .entry _Z12computeOnGPUPdS_S_Pi(
	.param .u64 .ptr .align 1 _Z12computeOnGPUPdS_S_Pi_param_0,
	.param .u64 .ptr .align 1 _Z12computeOnGPUPdS_S_Pi_param_1,
	.param .u64 .ptr .align 1 _Z12computeOnGPUPdS_S_Pi_param_2,
	.param .u64 .ptr .align 1 _Z12computeOnGPUPdS_S_Pi_param_3
)
{
	.reg .pred 	%p<2>;
	.reg .b32 	%r<14>;
	.reg .b64 	%rd<15>;
	.reg .b64 	%fd<5>;

	ld.param.u64 	%rd1, [_Z12computeOnGPUPdS_S_Pi_param_0];
	ld.param.u64 	%rd2, [_Z12computeOnGPUPdS_S_Pi_param_1];
	ld.param.u64 	%rd3, [_Z12computeOnGPUPdS_S_Pi_param_2];
	ld.param.u64 	%rd4, [_Z12computeOnGPUPdS_S_Pi_param_3];
	cvta.to.global.u64 	%rd5, %rd4;
	mov.u32 	%r4, %ctaid.y;
	mov.u32 	%r5, %ntid.y;
	mov.u32 	%r6, %tid.y;
	mad.lo.s32 	%r7, %r4, %r5, %r6;
	mov.u32 	%r8, %ctaid.x;
	mov.u32 	%r9, %ntid.x;
	mov.u32 	%r10, %tid.x;
	mad.lo.s32 	%r2, %r8, %r9, %r10;
	ld.global.u32 	%r11, [%rd5];
	max.s32 	%r12, %r2, %r7;
	setp.ge.s32 	%p1, %r12, %r11;
	@%p1 bra 	$L__BB0_2;
	cvta.to.global.u64 	%rd6, %rd1;
	cvta.to.global.u64 	%rd7, %rd2;
	cvta.to.global.u64 	%rd8, %rd3;
	mad.lo.s32 	%r13, %r11, %r2, %r7;
	mul.wide.s32 	%rd9, %r13, 8;
	add.s64 	%rd10, %rd6, %rd9;
	ld.global.f64 	%fd1, [%rd10];
	mul.wide.u32 	%rd11, %r7, 8;
	add.s64 	%rd12, %rd7, %rd11;
	ld.global.f64 	%fd2, [%rd12];
	mul.wide.s32 	%rd13, %r2, 8;
	add.s64 	%rd14, %rd8, %rd13;
	ld.global.f64 	%fd3, [%rd14];
	fma.rn.f64 	%fd4, %fd1, %fd2, %fd3;
	st.global.f64 	[%rd14], %fd4;
$L__BB0_2:
	bar.sync 	0;
	ret;

}


// ===== COMPILED SASS (sm_100) =====

	.target	sm_100

	.elftype	@"ET_EXEC"


//--------------------- .note.nv.tkinfo           --------------------------
	.section	.note.nv.tkinfo,"",@"SHT_NOTE"
	.sectionflags	@"SHF_NOTE_NV_TKINFO"
	.tkinfo
        /*0018*/ 	.word	0x00000002
        /*0030*/ 	.string	""
        /*0030*/ 	.string	"ptxas"
        /*0030*/ 	.string	"Cuda compilation tools, release 13.0, V13.0.88"
        /*0030*/ 	.string	"Build cuda_13.0.r13.0/compiler.36424714_0"
        /*0030*/ 	.string	"-arch sm_100 -m 64 "



//--------------------- .note.nv.cuinfo           --------------------------
	.section	.note.nv.cuinfo,"",@"SHT_NOTE"
	.sectionflags	@"SHF_NOTE_NV_CUINFO"
        /*0018*/ 	.short	0x0002
        /*001a*/ 	.short	0x0064
        /*001c*/ 	.short	0x0082
	.zero		2


//--------------------- .nv.info                  --------------------------
	.section	.nv.info,"",@"SHT_CUDA_INFO"
	.align	4


	//----- nvinfo : EIATTR_REGCOUNT
	.align		4
        /*0000*/ 	.byte	0x04, 0x2f
        /*0002*/ 	.short	(.L_1 - .L_0)
	.align		4
.L_0:
        /*0004*/ 	.word	index@(_Z12computeOnGPUPdS_S_Pi)
        /*0008*/ 	.word	0x0000000e


	//----- nvinfo : EIATTR_FRAME_SIZE
	.align		4
.L_1:
        /*000c*/ 	.byte	0x04, 0x11
        /*000e*/ 	.short	(.L_3 - .L_2)
	.align		4
.L_2:
        /*0010*/ 	.word	index@(_Z12computeOnGPUPdS_S_Pi)
        /*0014*/ 	.word	0x00000000


	//----- nvinfo : EIATTR_MIN_STACK_SIZE
	.align		4
.L_3:
        /*0018*/ 	.byte	0x04, 0x12
        /*001a*/ 	.short	(.L_5 - .L_4)
	.align		4
.L_4:
        /*001c*/ 	.word	index@(_Z12computeOnGPUPdS_S_Pi)
        /*0020*/ 	.word	0x00000000
.L_5:


//--------------------- .nv.compat                --------------------------
	.section	.nv.compat,"",@"SHT_CUDA_COMPAT_INFO"
	.align	4
        /*0000*/ 	.byte	0x02, 0x09, 0x00, 0x00, 0x02, 0x02, 0x01, 0x00, 0x02, 0x05, 0x05, 0x00, 0x03, 0x07, 0x01, 0x01
        /*0010*/ 	.byte	0x02, 0x03, 0x00, 0x00, 0x02, 0x06, 0x01, 0x00, 0x04, 0x0b, 0x08, 0x00, 0x01, 0x00, 0x00, 0x00
        /*0020*/ 	.byte	0x00, 0x00, 0x00, 0x00


//--------------------- .nv.info._Z12computeOnGPUPdS_S_Pi --------------------------
	.section	.nv.info._Z12computeOnGPUPdS_S_Pi,"",@"SHT_CUDA_INFO"
	.sectionflags	@""
	.align	4


	//----- nvinfo : EIATTR_CUDA_API_VERSION
	.align		4
        /*0000*/ 	.byte	0x04, 0x37
        /*0002*/ 	.short	(.L_7 - .L_6)
.L_6:
        /*0004*/ 	.word	0x00000082


	//----- nvinfo : EIATTR_KPARAM_INFO
	.align		4
.L_7:
        /*0008*/ 	.byte	0x04, 0x17
        /*000a*/ 	.short	(.L_9 - .L_8)
.L_8:
        /*000c*/ 	.word	0x00000000
        /*0010*/ 	.short	0x0003
        /*0012*/ 	.short	0x0018
        /*0014*/ 	.byte	0x00, 0xf5, 0x21, 0x00


	//----- nvinfo : EIATTR_KPARAM_INFO
	.align		4
.L_9:
        /*0018*/ 	.byte	0x04, 0x17
        /*001a*/ 	.short	(.L_11 - .L_10)
.L_10:
        /*001c*/ 	.word	0x00000000
        /*0020*/ 	.short	0x0002
        /*0022*/ 	.short	0x0010
        /*0024*/ 	.byte	0x00, 0xf5, 0x21, 0x00


	//----- nvinfo : EIATTR_KPARAM_INFO
	.align		4
.L_11:
        /*0028*/ 	.byte	0x04, 0x17
        /*002a*/ 	.short	(.L_13 - .L_12)
.L_12:
        /*002c*/ 	.word	0x00000000
        /*0030*/ 	.short	0x0001
        /*0032*/ 	.short	0x0008
        /*0034*/ 	.byte	0x00, 0xf5, 0x21, 0x00


	//----- nvinfo : EIATTR_KPARAM_INFO
	.align		4
.L_13:
        /*0038*/ 	.byte	0x04, 0x17
        /*003a*/ 	.short	(.L_15 - .L_14)
.L_14:
        /*003c*/ 	.word	0x00000000
        /*0040*/ 	.short	0x0000
        /*0042*/ 	.short	0x0000
        /*0044*/ 	.byte	0x00, 0xf5, 0x21, 0x00


	//----- nvinfo : EIATTR_SPARSE_MMA_MASK
	.align		4
.L_15:
        /*0048*/ 	.byte	0x03, 0x50
        /*004a*/ 	.short	0x0000


	//----- nvinfo : EIATTR_MAXREG_COUNT
	.align		4
        /*004c*/ 	.byte	0x03, 0x1b
        /*004e*/ 	.short	0x00ff


	//----- nvinfo : EIATTR_NUM_BARRIERS
	.align		4
        /*0050*/ 	.byte	0x02, 0x4c
        /*0052*/ 	.byte	0x01
	.zero		1


	//----- nvinfo : EIATTR_MERCURY_ISA_VERSION
	.align		4
        /*0054*/ 	.byte	0x03, 0x5f
        /*0056*/ 	.short	0x0101


	//----- nvinfo : EIATTR_VRC_CTA_INIT_COUNT
	.align		4
        /*0058*/ 	.byte	0x02, 0x4a
	.zero		1
	.zero		1


	//----- nvinfo : EIATTR_EXIT_INSTR_OFFSETS
	.align		4
        /*005c*/ 	.byte	0x04, 0x1c
        /*005e*/ 	.short	(.L_17 - .L_16)


	//   ....[0]....
.L_16:
        /*0060*/ 	.word	0x000001e0


	//----- nvinfo : EIATTR_CRS_STACK_SIZE
	.align		4
.L_17:
        /*0064*/ 	.byte	0x04, 0x1e
        /*0066*/ 	.short	(.L_19 - .L_18)
.L_18:
        /*0068*/ 	.word	0x00000000


	//----- nvinfo : EIATTR_CBANK_PARAM_SIZE
	.align		4
.L_19:
        /*006c*/ 	.byte	0x03, 0x19
        /*006e*/ 	.short	0x0020


	//----- nvinfo : EIATTR_PARAM_CBANK
	.align		4
        /*0070*/ 	.byte	0x04, 0x0a
        /*0072*/ 	.short	(.L_21 - .L_20)
	.align		4
.L_20:
        /*0074*/ 	.word	index@(.nv.constant0._Z12computeOnGPUPdS_S_Pi)
        /*0078*/ 	.short	0x0380
        /*007a*/ 	.short	0x0020


	//----- nvinfo : EIATTR_SW_WAR
	.align		4
.L_21:
        /*007c*/ 	.byte	0x04, 0x36
        /*007e*/ 	.short	(.L_23 - .L_22)
.L_22:
        /*0080*/ 	.word	0x00000008
.L_23:


//--------------------- .nv.callgraph             --------------------------
	.section	.nv.callgraph,"",@"SHT_CUDA_CALLGRAPH"
	.align	4
	.sectionentsize	8
	.align		4
        /*0000*/ 	.word	0x00000000
	.align		4
        /*0004*/ 	.word	0xffffffff
	.align		4
        /*0008*/ 	.word	0x00000000
	.align		4
        /*000c*/ 	.word	0xfffffffe
	.align		4
        /*0010*/ 	.word	0x00000000
	.align		4
        /*0014*/ 	.word	0xfffffffd
	.align		4
        /*0018*/ 	.word	0x00000000
	.align		4
        /*001c*/ 	.word	0xfffffffc


//--------------------- .text._Z12computeOnGPUPdS_S_Pi --------------------------
	.section	.text._Z12computeOnGPUPdS_S_Pi,"ax",@progbits
	.align	128
        .global         _Z12computeOnGPUPdS_S_Pi
        .type           _Z12computeOnGPUPdS_S_Pi,@function
        .size           _Z12computeOnGPUPdS_S_Pi,(.L_x_3 - _Z12computeOnGPUPdS_S_Pi)
        .other          _Z12computeOnGPUPdS_S_Pi,@"STO_CUDA_ENTRY STV_DEFAULT"
_Z12computeOnGPUPdS_S_Pi:
.text._Z12computeOnGPUPdS_S_Pi:
[----:B------:R-:W-:Y:S08]  /*0000*/  LDC R1, c[0x0][0x37c] ;  /* 0x0000df00ff017b82 */ /* 0x000ff00000000800 */
[----:B------:R-:W0:Y:S01]  /*0010*/  LDC.64 R2, c[0x0][0x398] ;  /* 0x0000e600ff027b82 */ /* 0x000e220000000a00 */
[----:B------:R-:W0:Y:S02]  /*0020*/  LDCU.64 UR4, c[0x0][0x358] ;  /* 0x00006b00ff0477ac */ /* 0x000e240008000a00 */
[----:B0-----:R-:W2:Y:S05]  /*0030*/  LDG.E R8, desc[UR4][R2.64] ;  /* 0x0000000402087981 */ /* 0x001eaa000c1e1900 */
[----:B------:R-:W0:Y:S01]  /*0040*/  S2UR UR6, SR_CTAID.Y ;  /* 0x00000000000679c3 */ /* 0x000e220000002600 */
[----:B------:R-:W-:Y:S01]  /*0050*/  BSSY.RECONVERGENT B0, `(.L_x_0) ;  /* 0x0000017000007945 */ /* 0x000fe20003800200 */
[----:B------:R-:W0:Y:S01]  /*0060*/  S2R R0, SR_TID.Y ;  /* 0x0000000000007919 */ /* 0x000e220000002200 */
[----:B------:R-:W1:Y:S05]  /*0070*/  S2R R5, SR_TID.X ;  /* 0x0000000000057919 */ /* 0x000e6a0000002100 */
[----:B------:R-:W0:Y:S08]  /*0080*/  LDC R9, c[0x0][0x364] ;  /* 0x0000d900ff097b82 */ /* 0x000e300000000800 */
[----:B------:R-:W1:Y:S08]  /*0090*/  S2UR UR7, SR_CTAID.X ;  /* 0x00000000000779c3 */ /* 0x000e700000002500 */
[----:B------:R-:W1:Y:S01]  /*00a0*/  LDC R4, c[0x0][0x360] ;  /* 0x0000d800ff047b82 */ /* 0x000e620000000800 */
[----:B0-----:R-:W-:-:S02]  /*00b0*/  IMAD R9, R9, UR6, R0 ;  /* 0x0000000609097c24 */ /* 0x001fc4000f8e0200 */
[----:B-1----:R-:W-:-:S05]  /*00c0*/  IMAD R0, R4, UR7, R5 ;  /* 0x0000000704007c24 */ /* 0x002fca000f8e0205 */
[----:B------:R-:W-:-:S04]  /*00d0*/  VIMNMX R5, PT, PT, R9, R0, !PT ;  /* 0x0000000009057248 */ /* 0x000fc80007fe0100 */
[----:B--2---:R-:W-:-:S13]  /*00e0*/  ISETP.GE.AND P0, PT, R5, R8, PT ;  /* 0x000000080500720c */ /* 0x004fda0003f06270 */
[----:B------:R-:W-:Y:S05]  /*00f0*/  @P0 BRA `(.L_x_1) ;  /* 0x0000000000300947 */ /* 0x000fea0003800000 */
[----:B------:R-:W0:Y:S01]  /*0100*/  LDC.64 R2, c[0x0][0x380] ;  /* 0x0000e000ff027b82 */ /* 0x000e220000000a00 */
[----:B------:R-:W-:-:S07]  /*0110*/  IMAD R11, R0, R8, R9 ;  /* 0x00000008000b7224 */ /* 0x000fce00078e0209 */
[----:B------:R-:W1:Y:S08]  /*0120*/  LDC.64 R4, c[0x0][0x388] ;  /* 0x0000e200ff047b82 */ /* 0x000e700000000a00 */
[----:B------:R-:W2:Y:S01]  /*0130*/  LDC.64 R6, c[0x0][0x390] ;  /* 0x0000e400ff067b82 */ /* 0x000ea20000000a00 */
[----:B0-----:R-:W-:-:S06]  /*0140*/  IMAD.WIDE R2, R11, 0x8, R2 ;  /* 0x000000080b027825 */ /* 0x001fcc00078e0202 */
[----:B------:R-:W3:Y:S01]  /*0150*/  LDG.E.64 R2, desc[UR4][R2.64] ;  /* 0x0000000402027981 */ /* 0x000ee2000c1e1b00 */
[----:B-1----:R-:W-:-:S06]  /*0160*/  IMAD.WIDE.U32 R4, R9, 0x8, R4 ;  /* 0x0000000809047825 */ /* 0x002fcc00078e0004 */
[----:B------:R-:W3:Y:S01]  /*0170*/  LDG.E.64 R4, desc[UR4][R4.64] ;  /* 0x0000000404047981 */ /* 0x000ee2000c1e1b00 */
[----:B--2---:R-:W-:-:S05]  /*0180*/  IMAD.WIDE R6, R0, 0x8, R6 ;  /* 0x0000000800067825 */ /* 0x004fca00078e0206 */
[----:B------:R-:W3:Y:S02]  /*0190*/  LDG.E.64 R8, desc[UR4][R6.64] ;  /* 0x0000000406087981 */ /* 0x000ee4000c1e1b00 */
[----:B---3--:R-:W-:-:S07]  /*01a0*/  DFMA R8, R2, R4, R8 ;  /* 0x000000040208722b */ /* 0x008fce0000000008 */
[----:B------:R0:W-:Y:S04]  /*01b0*/  STG.E.64 desc[UR4][R6.64], R8 ;  /* 0x0000000806007986 */ /* 0x0001e8000c101b04 */
.L_x_1:
[----:B------:R-:W-:Y:S05]  /*01c0*/  BSYNC.RECONVERGENT B0 ;  /* 0x0000000000007941 */ /* 0x000fea0003800200 */
.L_x_0:
[----:B------:R-:W-:Y:S06]  /*01d0*/  BAR.SYNC.DEFER_BLOCKING 0x0 ;  /* 0x0000000000007b1d */ /* 0x000fec0000010000 */
[----:B------:R-:W-:Y:S05]  /*01e0*/  EXIT ;  /* 0x000000000000794d */ /* 0x000fea0003800000 */
.L_x_2:
[----:B------:R-:W-:-:S00]  /*01f0*/  BRA `(.L_x_2) ;  /* 0xfffffffc00fc7947 */ /* 0x000fc0000383ffff */
[----:B------:R-:W-:-:S00]  /*0200*/  NOP ;  /* 0x0000000000007918 */ /* 0x000fc00000000000 */
[----:B------:R-:W-:-:S00]  /*0210*/  NOP ;  /* 0x0000000000007918 */ /* 0x000fc00000000000 */
[----:B------:R-:W-:-:S00]  /*0220*/  NOP ;  /* 0x0000000000007918 */ /* 0x000fc00000000000 */
[----:B------:R-:W-:-:S00]  /*0230*/  NOP ;  /* 0x0000000000007918 */ /* 0x000fc00000000000 */
[----:B------:R-:W-:-:S00]  /*0240*/  NOP ;  /* 0x0000000000007918 */ /* 0x000fc00000000000 */
[----:B------:R-:W-:-:S00]  /*0250*/  NOP ;  /* 0x0000000000007918 */ /* 0x000fc00000000000 */
[----:B------:R-:W-:-:S00]  /*0260*/  NOP ;  /* 0x0000000000007918 */ /* 0x000fc00000000000 */
[----:B------:R-:W-:-:S00]  /*0270*/  NOP ;  /* 0x0000000000007918 */ /* 0x000fc00000000000 */
.L_x_3:


//--------------------- .nv.shared.reserved.0     --------------------------
	.section	.nv.shared.reserved.0,"aw",@nobits
	.weak		__nv_reservedSMEM_offset_0_alias
	.size		__nv_reservedSMEM_offset_0_alias, 0, 64
	.other		__nv_reservedSMEM_offset_0_alias,@"STO_CUDA_RESERVED_SHARED STV_DEFAULT"
__nv_reservedSMEM_offset_0_alias:
	.zero		0
	.zero		64


//--------------------- .nv.constant0._Z12computeOnGPUPdS_S_Pi --------------------------
	.section	.nv.constant0._Z12computeOnGPUPdS_S_Pi,"a",@progbits
	.sectionflags	@""
	.align	4
.nv.constant0._Z12computeOnGPUPdS_S_Pi:
	.zero		928


//--------------------- SYMBOLS --------------------------

	.type		.nv.reservedSmem.offset0,@object
	.size		.nv.reservedSmem.offset0,0x4
